.version 7.0
.target sm_70
.address_size 64
.visible .entry fn00(
	.param .u64 fn00__param_0,
	.param .u64 fn00__param_1,
	.param .u64 fn00__param_2
){
	.reg .f32          %f<4>;
	.reg .b32          %r<5>;
	.reg .b64          %rd<11>;
	ld.param.u64       %rd1, [fn00__param_0];
	ld.param.u64       %rd2, [fn00__param_1];
	ld.param.u64       %rd3, [fn00__param_2];
	cvta.to.global.u64 %rd4, %rd3;
	cvta.to.global.u64 %rd5, %rd2;
	cvta.to.global.u64 %rd6, %rd1;

	mov.u32            %r1, %ctaid.x;
	mov.u32            %r2, %ntid.x;
	mov.u32            %r3, %tid.x;

	mad.lo.s32         %r4,   %r2,    %r1,  %r3;
	mul.wide.u32       %rd7,  %r4,    4;
	add.s64            %rd8,  %rd6,   %rd7;

	ld.global.f32      %f1,   [%rd8];
	add.s64            %rd9,  %rd5,   %rd7;

	ld.global.f32      %f2,   [%rd9];
	add.f32            %f3,   %f1,    %f2;
	add.s64            %rd10, %rd4,   %rd7;

	st.global.f32      [%rd10], %f3;
	ret;
}


// ===== COMPILED SASS (sm_100) =====

	.target	sm_100

	.elftype	@"ET_EXEC"


//--------------------- .note.nv.tkinfo           --------------------------
	.section	.note.nv.tkinfo,"",@"SHT_NOTE"
	.sectionflags	@"SHF_NOTE_NV_TKINFO"
	.tkinfo
        /*0018*/ 	.word	0x00000002
        /*0030*/ 	.string	""
        /*0030*/ 	.string	"ptxas"
        /*0030*/ 	.string	"Cuda compilation tools, release 13.0, V13.0.88"
        /*0030*/ 	.string	"Build cuda_13.0.r13.0/compiler.36424714_0"
        /*0030*/ 	.string	"-arch sm_100 "



//--------------------- .note.nv.cuinfo           --------------------------
	.section	.note.nv.cuinfo,"",@"SHT_NOTE"
	.sectionflags	@"SHF_NOTE_NV_CUINFO"
        /*0018*/ 	.short	0x0002
        /*001a*/ 	.short	0x0046
        /*001c*/ 	.short	0x0082
	.zero		2


//--------------------- .nv.info                  --------------------------
	.section	.nv.info,"",@"SHT_CUDA_INFO"
	.align	4


	//----- nvinfo : EIATTR_REGCOUNT
	.align		4
        /*0000*/ 	.byte	0x04, 0x2f
        /*0002*/ 	.short	(.L_1 - .L_0)
	.align		4
.L_0:
        /*0004*/ 	.word	index@(fn00)
        /*0008*/ 	.word	0x0000000c


	//----- nvinfo : EIATTR_FRAME_SIZE
	.align		4
.L_1:
        /*000c*/ 	.byte	0x04, 0x11
        /*000e*/ 	.short	(.L_3 - .L_2)
	.align		4
.L_2:
        /*0010*/ 	.word	index@(fn00)
        /*0014*/ 	.word	0x00000000


	//----- nvinfo : EIATTR_MIN_STACK_SIZE
	.align		4
.L_3:
        /*0018*/ 	.byte	0x04, 0x12
        /*001a*/ 	.short	(.L_5 - .L_4)
	.align		4
.L_4:
        /*001c*/ 	.word	index@(fn00)
        /*0020*/ 	.word	0x00000000
.L_5:


//--------------------- .nv.compat                --------------------------
	.section	.nv.compat,"",@"SHT_CUDA_COMPAT_INFO"
	.align	4
        /*0000*/ 	.byte	0x02, 0x09, 0x00, 0x00, 0x02, 0x02, 0x01, 0x00, 0x02, 0x05, 0x05, 0x00, 0x03, 0x07, 0x01, 0x01
        /*0010*/ 	.byte	0x02, 0x03, 0x00, 0x00, 0x02, 0x06, 0x01, 0x00, 0x04, 0x0b, 0x08, 0x00, 0x09, 0x00, 0x00, 0x00
        /*0020*/ 	.byte	0x00, 0x00, 0x00, 0x00


//--------------------- .nv.info.fn00             --------------------------
	.section	.nv.info.fn00,"",@"SHT_CUDA_INFO"
	.sectionflags	@""
	.align	4


	//----- nvinfo : EIATTR_CUDA_API_VERSION
	.align		4
        /*0000*/ 	.byte	0x04, 0x37
        /*0002*/ 	.short	(.L_7 - .L_6)
.L_6:
        /*0004*/ 	.word	0x00000082


	//----- nvinfo : EIATTR_KPARAM_INFO
	.align		4
.L_7:
        /*0008*/ 	.byte	0x04, 0x17
        /*000a*/ 	.short	(.L_9 - .L_8)
.L_8:
        /*000c*/ 	.word	0x00000000
        /*0010*/ 	.short	0x0002
        /*0012*/ 	.short	0x0010
        /*0014*/ 	.byte	0x00, 0xf0, 0x21, 0x00


	//----- nvinfo : EIATTR_KPARAM_INFO
	.align		4
.L_9:
        /*0018*/ 	.byte	0x04, 0x17
        /*001a*/ 	.short	(.L_11 - .L_10)
.L_10:
        /*001c*/ 	.word	0x00000000
        /*0020*/ 	.short	0x0001
        /*0022*/ 	.short	0x0008
        /*0024*/ 	.byte	0x00, 0xf0, 0x21, 0x00


	//----- nvinfo : EIATTR_KPARAM_INFO
	.align		4
.L_11:
        /*0028*/ 	.byte	0x04, 0x17
        /*002a*/ 	.short	(.L_13 - .L_12)
.L_12:
        /*002c*/ 	.word	0x00000000
        /*0030*/ 	.short	0x0000
        /*0032*/ 	.short	0x0000
        /*0034*/ 	.byte	0x00, 0xf0, 0x21, 0x00


	//----- nvinfo : EIATTR_SPARSE_MMA_MASK
	.align		4
.L_13:
        /*0038*/ 	.byte	0x03, 0x50
        /*003a*/ 	.short	0x0000


	//----- nvinfo : EIATTR_MAXREG_COUNT
	.align		4
        /*003c*/ 	.byte	0x03, 0x1b
        /*003e*/ 	.short	0x00ff


	//----- nvinfo : EIATTR_MERCURY_ISA_VERSION
	.align		4
        /*0040*/ 	.byte	0x03, 0x5f
        /*0042*/ 	.short	0x0101


	//----- nvinfo : EIATTR_VRC_CTA_INIT_COUNT
	.align		4
        /*0044*/ 	.byte	0x02, 0x4a
	.zero		1
	.zero		1


	//----- nvinfo : EIATTR_EXIT_INSTR_OFFSETS
	.align		4
        /*0048*/ 	.byte	0x04, 0x1c
        /*004a*/ 	.short	(.L_15 - .L_14)


	//   ....[0]....
.L_14:
        /*004c*/ 	.word	0x00000100


	//----- nvinfo : EIATTR_CBANK_PARAM_SIZE
	.align		4
.L_15:
        /*0050*/ 	.byte	0x03, 0x19
        /*0052*/ 	.short	0x0018


	//----- nvinfo : EIATTR_PARAM_CBANK
	.align		4
        /*0054*/ 	.byte	0x04, 0x0a
        /*0056*/ 	.short	(.L_17 - .L_16)
	.align		4
.L_16:
        /*0058*/ 	.word	index@(.nv.constant0.fn00)
        /*005c*/ 	.short	0x0380
        /*005e*/ 	.short	0x0018


	//----- nvinfo : EIATTR_SW_WAR
	.align		4
.L_17:
        /*0060*/ 	.byte	0x04, 0x36
        /*0062*/ 	.short	(.L_19 - .L_18)
.L_18:
        /*0064*/ 	.word	0x00000008
.L_19:


//--------------------- .nv.callgraph             --------------------------
	.section	.nv.callgraph,"",@"SHT_CUDA_CALLGRAPH"
	.align	4
	.sectionentsize	8
	.align		4
        /*0000*/ 	.word	0x00000000
	.align		4
        /*0004*/ 	.word	0xffffffff
	.align		4
        /*0008*/ 	.word	0x00000000
	.align		4
        /*000c*/ 	.word	0xfffffffe
	.align		4
        /*0010*/ 	.word	0x00000000
	.align		4
        /*0014*/ 	.word	0xfffffffd
	.align		4
        /*0018*/ 	.word	0x00000000
	.align		4
        /*001c*/ 	.word	0xfffffffc


//--------------------- .text.fn00                --------------------------
	.section	.text.fn00,"ax",@progbits
	.align	128
        .global         fn00
        .type           fn00,@function
        .size           fn00,(.L_x_1 - fn00)
        .other          fn00,@"STO_CUDA_ENTRY STV_DEFAULT"
fn00:
.text.fn00:
[----:B------:R-:W-:Y:S01]  /*0000*/  LDC R1, c[0x0][0x37c] ;  /* 0x0000df00ff017b82 */ /* 0x000fe20000000800 */
[----:B------:R-:W0:Y:S07]  /*0010*/  S2R R0, SR_TID.X ;  /* 0x0000000000007919 */ /* 0x000e2e0000002100 */
[----:B------:R-:W0:Y:S01]  /*0020*/  S2UR UR6, SR_CTAID.X ;  /* 0x00000000000679c3 */ /* 0x000e220000002500 */
[----:B------:R-:W1:Y:S07]  /*0030*/  LDCU.64 UR4, c[0x0][0x358] ;  /* 0x00006b00ff0477ac */ /* 0x000e6e0008000a00 */
[----:B------:R-:W0:Y:S08]  /*0040*/  LDC R9, c[0x0][0x360] ;  /* 0x0000d800ff097b82 */ /* 0x000e300000000800 */
[----:B------:R-:W2:Y:S08]  /*0050*/  LDC.64 R2, c[0x0][0x380] ;  /* 0x0000e000ff027b82 */ /* 0x000eb00000000a00 */
[----:B------:R-:W3:Y:S01]  /*0060*/  LDC.64 R4, c[0x0][0x388] ;  /* 0x0000e200ff047b82 */ /* 0x000ee20000000a00 */
[----:B0-----:R-:W-:-:S07]  /*0070*/  IMAD R9, R9, UR6, R0 ;  /* 0x0000000609097c24 */ /* 0x001fce000f8e0200 */
[----:B------:R-:W0:Y:S01]  /*0080*/  LDC.64 R6, c[0x0][0x390] ;  /* 0x0000e400ff067b82 */ /* 0x000e220000000a00 */
[----:B--2---:R-:W-:-:S06]  /*0090*/  IMAD.WIDE.U32 R2, R9, 0x4, R2 ;  /* 0x0000000409027825 */ /* 0x004fcc00078e0002 */
[----:B-1----:R-:W2:Y:S01]  /*00a0*/  LDG.E R2, desc[UR4][R2.64] ;  /* 0x0000000402027981 */ /* 0x002ea2000c1e1900 */
[----:B---3--:R-:W-:-:S06]  /*00b0*/  IMAD.WIDE.U32 R4, R9, 0x4, R4 ;  /* 0x0000000409047825 */ /* 0x008fcc00078e0004 */
[----:B------:R-:W2:Y:S01]  /*00c0*/  LDG.E R5, desc[UR4][R4.64] ;  /* 0x0000000404057981 */ /* 0x000ea2000c1e1900 */
[----:B0-----:R-:W-:-:S04]  /*00d0*/  IMAD.WIDE.U32 R6, R9, 0x4, R6 ;  /* 0x0000000409067825 */ /* 0x001fc800078e0006 */
[----:B--2---:R-:W-:-:S05]  /*00e0*/  FADD R9, R2, R5 ;  /* 0x0000000502097221 */ /* 0x004fca0000000000 */
[----:B------:R-:W-:Y:S01]  /*00f0*/  STG.E desc[UR4][R6.64], R9 ;  /* 0x0000000906007986 */ /* 0x000fe2000c101904 */
[----:B------:R-:W-:Y:S05]  /*0100*/  EXIT ;  /* 0x000000000000794d */ /* 0x000fea0003800000 */
.L_x_0:
[----:B------:R-:W-:-:S00]  /*0110*/  BRA `(.L_x_0) ;  /* 0xfffffffc00fc7947 */ /* 0x000fc0000383ffff */
[----:B------:R-:W-:-:S00]  /*0120*/  NOP ;  /* 0x0000000000007918 */ /* 0x000fc00000000000 */
        /* <DEDUP_REMOVED lines=13> */
.L_x_1:


//--------------------- .nv.shared.reserved.0     --------------------------
	.section	.nv.shared.reserved.0,"aw",@nobits
	.weak		__nv_reservedSMEM_offset_0_alias
	.size		__nv_reservedSMEM_offset_0_alias, 0, 64
	.other		__nv_reservedSMEM_offset_0_alias,@"STO_CUDA_RESERVED_SHARED STV_DEFAULT"
__nv_reservedSMEM_offset_0_alias:
	.zero		0
	.zero		64


//--------------------- .nv.constant0.fn00        --------------------------
	.section	.nv.constant0.fn00,"a",@progbits
	.sectionflags	@""
	.align	4
.nv.constant0.fn00:
	.zero		920


//--------------------- SYMBOLS --------------------------

	.type		.nv.reservedSmem.offset0,@object
	.size		.nv.reservedSmem.offset0,0x4
